	.headerflags	@"EF_CUDA_TEXMODE_UNIFIED EF_CUDA_64BIT_ADDRESS EF_CUDA_ACCELERATORS EF_CUDA_SM90 EF_CUDA_VIRTUAL_SM(EF_CUDA_SM90)"
	.elftype	@"ET_EXEC"


//--------------------- .nv.info                  --------------------------
	.section	.nv.info,"",@"SHT_CUDA_INFO"
	.align	4


	//----- nvinfo : EIATTR_REGCOUNT
	.align		4
        /*0000*/ 	.byte	0x04, 0x2f
        /*0002*/ 	.short	(.L_1 - .L_0)
	.align		4
.L_0:
        /*0004*/ 	.word	index@(triton_poi_fused_add_gt_leaky_relu_mul_where_0)
        /*0008*/ 	.word	0x00000014


	//----- nvinfo : EIATTR_MIN_STACK_SIZE
	.align		4
.L_1:
        /*000c*/ 	.byte	0x04, 0x12
        /*000e*/ 	.short	(.L_3 - .L_2)
	.align		4
.L_2:
        /*0010*/ 	.word	index@(triton_poi_fused_add_gt_leaky_relu_mul_where_0)
        /*0014*/ 	.word	0x00000000


	//----- nvinfo : EIATTR_FRAME_SIZE
	.align		4
.L_3:
        /*0018*/ 	.byte	0x04, 0x11
        /*001a*/ 	.short	(.L_5 - .L_4)
	.align		4
.L_4:
        /*001c*/ 	.word	index@(triton_poi_fused_add_gt_leaky_relu_mul_where_0)
        /*0020*/ 	.word	0x00000000


	//----- nvinfo : EIATTR_MIN_STACK_SIZE
	.align		4
.L_5:
        /*0024*/ 	.byte	0x04, 0x12
        /*0026*/ 	.short	(.L_7 - .L_6)
	.align		4
.L_6:
        /*0028*/ 	.word	index@(triton_poi_fused_add_gt_leaky_relu_mul_where_0)
        /*002c*/ 	.word	0x00000000
.L_7:


//--------------------- .nv.info.triton_poi_fused_add_gt_leaky_relu_mul_where_0 --------------------------
	.section	.nv.info.triton_poi_fused_add_gt_leaky_relu_mul_where_0,"",@"SHT_CUDA_INFO"
	.sectionflags	@""
	.align	4


	//----- nvinfo : EIATTR_CUDA_API_VERSION
	.align		4
        /*0000*/ 	.byte	0x04, 0x37
        /*0002*/ 	.short	(.L_9 - .L_8)
.L_8:
        /*0004*/ 	.word	0x0000007c


	//----- nvinfo : EIATTR_KPARAM_INFO
	.align		4
.L_9:
        /*0008*/ 	.byte	0x04, 0x17
        /*000a*/ 	.short	(.L_11 - .L_10)
.L_10:
        /*000c*/ 	.word	0x00000000
        /*0010*/ 	.short	0x0007
        /*0012*/ 	.short	0x0038
        /*0014*/ 	.byte	0x00, 0xf0, 0x11, 0x00


	//----- nvinfo : EIATTR_KPARAM_INFO
	.align		4
.L_11:
        /*0018*/ 	.byte	0x04, 0x17
        /*001a*/ 	.short	(.L_13 - .L_12)
.L_12:
        /*001c*/ 	.word	0x00000000
        /*0020*/ 	.short	0x0006
        /*0022*/ 	.short	0x0030
        /*0024*/ 	.byte	0x00, 0xf4, 0x21, 0x00


	//----- nvinfo : EIATTR_KPARAM_INFO
	.align		4
.L_13:
        /*0028*/ 	.byte	0x04, 0x17
        /*002a*/ 	.short	(.L_15 - .L_14)
.L_14:
        /*002c*/ 	.word	0x00000000
        /*0030*/ 	.short	0x0005
        /*0032*/ 	.short	0x0028
        /*0034*/ 	.byte	0x00, 0xf4, 0x21, 0x00


	//----- nvinfo : EIATTR_KPARAM_INFO
	.align		4
.L_15:
        /*0038*/ 	.byte	0x04, 0x17
        /*003a*/ 	.short	(.L_17 - .L_16)
.L_16:
        /*003c*/ 	.word	0x00000000
        /*0040*/ 	.short	0x0004
        /*0042*/ 	.short	0x0020
        /*0044*/ 	.byte	0x00, 0xf4, 0x21, 0x00


	//----- nvinfo : EIATTR_KPARAM_INFO
	.align		4
.L_17:
        /*0048*/ 	.byte	0x04, 0x17
        /*004a*/ 	.short	(.L_19 - .L_18)
.L_18:
        /*004c*/ 	.word	0x00000000
        /*0050*/ 	.short	0x0003
        /*0052*/ 	.short	0x0018
        /*0054*/ 	.byte	0x00, 0xf4, 0x21, 0x00


	//----- nvinfo : EIATTR_KPARAM_INFO
	.align		4
.L_19:
        /*0058*/ 	.byte	0x04, 0x17
        /*005a*/ 	.short	(.L_21 - .L_20)
.L_20:
        /*005c*/ 	.word	0x00000000
        /*0060*/ 	.short	0x0002
        /*0062*/ 	.short	0x0010
        /*0064*/ 	.byte	0x00, 0xf4, 0x21, 0x00


	//----- nvinfo : EIATTR_KPARAM_INFO
	.align		4
.L_21:
        /*0068*/ 	.byte	0x04, 0x17
        /*006a*/ 	.short	(.L_23 - .L_22)
.L_22:
        /*006c*/ 	.word	0x00000000
        /*0070*/ 	.short	0x0001
        /*0072*/ 	.short	0x0008
        /*0074*/ 	.byte	0x00, 0xf4, 0x21, 0x00


	//----- nvinfo : EIATTR_KPARAM_INFO
	.align		4
.L_23:
        /*0078*/ 	.byte	0x04, 0x17
        /*007a*/ 	.short	(.L_25 - .L_24)
.L_24:
        /*007c*/ 	.word	0x00000000
        /*0080*/ 	.short	0x0000
        /*0082*/ 	.short	0x0000
        /*0084*/ 	.byte	0x00, 0xf4, 0x21, 0x00


	//----- nvinfo : EIATTR_SPARSE_MMA_MASK
	.align		4
.L_25:
        /*0088*/ 	.byte	0x03, 0x50
        /*008a*/ 	.short	0x0000


	//----- nvinfo : EIATTR_MAXREG_COUNT
	.align		4
        /*008c*/ 	.byte	0x03, 0x1b
        /*008e*/ 	.short	0x00ff


	//----- nvinfo : EIATTR_EXIT_INSTR_OFFSETS
	.align		4
        /*0090*/ 	.byte	0x04, 0x1c
        /*0092*/ 	.short	(.L_27 - .L_26)


	//   ....[0]....
.L_26:
        /*0094*/ 	.word	0x00000300


	//   ....[1]....
        /*0098*/ 	.word	0x00000320


	//----- nvinfo : EIATTR_REQNTID
	.align		4
.L_27:
        /*009c*/ 	.byte	0x04, 0x10
        /*009e*/ 	.short	(.L_29 - .L_28)
.L_28:
        /*00a0*/ 	.word	0x00000020
        /*00a4*/ 	.word	0x00000001
        /*00a8*/ 	.word	0x00000001


	//----- nvinfo : EIATTR_CBANK_PARAM_SIZE
	.align		4
.L_29:
        /*00ac*/ 	.byte	0x03, 0x19
        /*00ae*/ 	.short	0x003c


	//----- nvinfo : EIATTR_PARAM_CBANK
	.align		4
        /*00b0*/ 	.byte	0x04, 0x0a
        /*00b2*/ 	.short	(.L_31 - .L_30)
	.align		4
.L_30:
        /*00b4*/ 	.word	index@(.nv.constant0.triton_poi_fused_add_gt_leaky_relu_mul_where_0)
        /*00b8*/ 	.short	0x0210
        /*00ba*/ 	.short	0x003c


	//----- nvinfo : EIATTR_SW_WAR
	.align		4
.L_31:
        /*00bc*/ 	.byte	0x04, 0x36
        /*00be*/ 	.short	(.L_33 - .L_32)
.L_32:
        /*00c0*/ 	.word	0x00000008
.L_33:


//--------------------- .nv.callgraph             --------------------------
	.section	.nv.callgraph,"",@"SHT_CUDA_CALLGRAPH"
	.align	4
	.sectionentsize	8
	.align		4
        /*0000*/ 	.word	0x00000000
	.align		4
        /*0004*/ 	.word	0xffffffff
	.align		4
        /*0008*/ 	.word	0x00000000
	.align		4
        /*000c*/ 	.word	0xfffffffe
	.align		4
        /*0010*/ 	.word	0x00000000
	.align		4
        /*0014*/ 	.word	0xfffffffd
	.align		4
        /*0018*/ 	.word	0x00000000
	.align		4
        /*001c*/ 	.word	0xfffffffc


//--------------------- .text.triton_poi_fused_add_gt_leaky_relu_mul_where_0 --------------------------
	.section	.text.triton_poi_fused_add_gt_leaky_relu_mul_where_0,"ax",@progbits
	.align	128
        .global         triton_poi_fused_add_gt_leaky_relu_mul_where_0
        .type           triton_poi_fused_add_gt_leaky_relu_mul_where_0,@function
        .size           triton_poi_fused_add_gt_leaky_relu_mul_where_0,(.L_x_1 - triton_poi_fused_add_gt_leaky_relu_mul_where_0)
        .other          triton_poi_fused_add_gt_leaky_relu_mul_where_0,@"STO_CUDA_ENTRY STV_DEFAULT"
triton_poi_fused_add_gt_leaky_relu_mul_where_0:
.text.triton_poi_fused_add_gt_leaky_relu_mul_where_0:
[----:B------:R-:W0:Y:S01]  /*0000*/  LDC R1, c[0x0][0x28] ;  /* 0x00000a00ff017b82 */ /* 0x000e220000000800 */
[----:B------:R-:W1:Y:S07]  /*0010*/  S2R R14, SR_TID.X ;  /* 0x00000000000e7919 */ /* 0x000e6e0000002100 */
[----:B------:R-:W2:Y:S01]  /*0020*/  LDC.64 R4, c[0x0][0x218] ;  /* 0x00008600ff047b82 */ /* 0x000ea20000000a00 */
[----:B------:R-:W-:Y:S01]  /*0030*/  ULDC.64 UR4, c[0x0][0x208] ;  /* 0x0000820000047ab9 */ /* 0x000fe20000000a00 */
[----:B------:R-:W3:Y:S06]  /*0040*/  S2R R13, SR_CTAID.X ;  /* 0x00000000000d7919 */ /* 0x000eec0000002500 */
[----:B------:R-:W4:Y:S08]  /*0050*/  LDC.64 R6, c[0x0][0x220] ;  /* 0x00008800ff067b82 */ /* 0x000f300000000a00 */
[----:B------:R-:W5:Y:S08]  /*0060*/  LDC.64 R8, c[0x0][0x228] ;  /* 0x00008a00ff087b82 */ /* 0x000f700000000a00 */
[----:B------:R-:W5:Y:S01]  /*0070*/  LDC.64 R2, c[0x0][0x210] ;  /* 0x00008400ff027b82 */ /* 0x000f620000000a00 */
[----:B------:R-:W-:Y:S01]  /*0080*/  IMAD.MOV.U32 R12, RZ, RZ, RZ ;  /* 0x000000ffff0c7224 */ /* 0x000fe200078e00ff */
[----:B------:R-:W-:Y:S01]  /*0090*/  ULDC.64 UR6, c[0x0][0x230] ;  /* 0x00008c0000067ab9 */ /* 0x000fe20000000a00 */
[----:B------:R-:W-:Y:S01]  /*00a0*/  ULDC.64 UR8, c[0x0][0x238] ;  /* 0x00008e0000087ab9 */ /* 0x000fe20000000a00 */
[----:B-1----:R-:W-:-:S05]  /*00b0*/  LOP3.LUT R0, R14, 0xf, RZ, 0xc0, !PT ;  /* 0x0000000f0e007812 */ /* 0x002fca00078ec0ff */
[----:B---3--:R-:W-:-:S05]  /*00c0*/  IMAD R13, R13, 0x10, R0 ;  /* 0x000000100d0d7824 */ /* 0x008fca00078e0200 */
[----:B------:R-:W-:Y:S02]  /*00d0*/  SHF.R.S32.HI R0, RZ, 0x1f, R13 ;  /* 0x0000001fff007819 */ /* 0x000fe4000001140d */
[----:B------:R-:W-:Y:S02]  /*00e0*/  ISETP.GE.AND P1, PT, R13, 0x10, PT ;  /* 0x000000100d00780c */ /* 0x000fe40003f26270 */
[----:B------:R-:W-:-:S04]  /*00f0*/  LEA.HI R0, R0, R13, RZ, 0x2 ;  /* 0x0000000d00007211 */ /* 0x000fc800078f10ff */
[----:B------:R-:W-:Y:S02]  /*0100*/  LOP3.LUT R10, R0, 0xfffffffc, RZ, 0xc0, !PT ;  /* 0xfffffffc000a7812 */ /* 0x000fe400078ec0ff */
[----:B------:R-:W-:Y:S01]  /*0110*/  SHF.R.S32.HI R11, RZ, 0x2, R0 ;  /* 0x00000002ff0b7819 */ /* 0x000fe20000011400 */
[----:B------:R-:W-:Y:S02]  /*0120*/  IMAD.MOV.U32 R0, RZ, RZ, RZ ;  /* 0x000000ffff007224 */ /* 0x000fe400078e00ff */
[----:B------:R-:W-:Y:S02]  /*0130*/  IMAD.IADD R15, R13, 0x1, -R10 ;  /* 0x000000010d0f7824 */ /* 0x000fe400078e0a0a */
[----:B--2---:R-:W-:-:S04]  /*0140*/  IMAD.WIDE R4, R11, 0x4, R4 ;  /* 0x000000040b047825 */ /* 0x004fc800078e0204 */
[----:B------:R-:W-:Y:S01]  /*0150*/  IMAD.MOV.U32 R11, RZ, RZ, RZ ;  /* 0x000000ffff0b7224 */ /* 0x000fe200078e00ff */
[----:B------:R1:W2:Y:S01]  /*0160*/  @!P1 LDG.E.EL R0, desc[UR4][R4.64] ;  /* 0x0000000404009981 */ /* 0x0002a2000c2e1900 */
[----:B----4-:R-:W-:-:S04]  /*0170*/  IMAD.WIDE R6, R15, 0x4, R6 ;  /* 0x000000040f067825 */ /* 0x010fc800078e0206 */
[C---:B-----5:R-:W-:Y:S01]  /*0180*/  IMAD.WIDE R8, R13.reuse, 0x4, R8 ;  /* 0x000000040d087825 */ /* 0x060fe200078e0208 */
[----:B------:R-:W2:Y:S04]  /*0190*/  @!P1 LDG.E.EL R11, desc[UR4][R6.64] ;  /* 0x00000004060b9981 */ /* 0x000ea8000c2e1900 */
[----:B------:R-:W3:Y:S01]  /*01a0*/  @!P1 LDG.E R12, desc[UR4][R8.64] ;  /* 0x00000004080c9981 */ /* 0x000ee2000c1e1900 */
[----:B0-----:R-:W-:-:S06]  /*01b0*/  IMAD.WIDE R2, R13, 0x4, R2 ;  /* 0x000000040d027825 */ /* 0x001fcc00078e0202 */
[----:B------:R-:W4:Y:S01]  /*01c0*/  @!P1 LDG.E R2, desc[UR4][R2.64] ;  /* 0x0000000402029981 */ /* 0x000f22000c1e1900 */
[----:B------:R-:W-:Y:S02]  /*01d0*/  LOP3.LUT P0, RZ, R14, 0x10, RZ, 0xc0, !PT ;  /* 0x000000100eff7812 */ /* 0x000fe4000780c0ff */
[----:B-1----:R-:W-:Y:S02]  /*01e0*/  IADD3 R4, P3, R13, UR6, RZ ;  /* 0x000000060d047c10 */ /* 0x002fe4000ff7e0ff */
[----:B------:R-:W-:Y:S01]  /*01f0*/  ISETP.LT.AND P0, PT, R13, 0x10, !P0 ;  /* 0x000000100d00780c */ /* 0x000fe20004701270 */
[----:B--2---:R-:W-:Y:S02]  /*0200*/  FADD R15, R11, R0 ;  /* 0x000000000b0f7221 */ /* 0x004fe40000000000 */
[----:B------:R-:W0:Y:S02]  /*0210*/  LDC.64 R10, c[0x0][0x240] ;  /* 0x00009000ff0a7b82 */ /* 0x000e240000000a00 */
[----:B---3--:R-:W-:Y:S01]  /*0220*/  FMUL R12, R15, R12 ;  /* 0x0000000c0f0c7220 */ /* 0x008fe20000400000 */
[----:B------:R-:W-:-:S04]  /*0230*/  SHF.R.S32.HI R0, RZ, 0x1f, R13 ;  /* 0x0000001fff007819 */ /* 0x000fc8000001140d */
[----:B------:R-:W-:Y:S02]  /*0240*/  FSETP.GT.AND P2, PT, R12, RZ, PT ;  /* 0x000000ff0c00720b */ /* 0x000fe40003f44000 */
[----:B----4-:R-:W-:Y:S02]  /*0250*/  FSETP.GT.AND P1, PT, R2, RZ, !P1 ;  /* 0x000000ff0200720b */ /* 0x010fe40004f24000 */
[----:B------:R-:W-:Y:S02]  /*0260*/  IADD3.X R5, R0, UR7, RZ, P3, !PT ;  /* 0x0000000700057c10 */ /* 0x000fe40009ffe4ff */
[----:B------:R-:W-:Y:S02]  /*0270*/  IADD3 R6, P3, R13, UR8, RZ ;  /* 0x000000080d067c10 */ /* 0x000fe4000ff7e0ff */
[----:B------:R-:W-:Y:S02]  /*0280*/  SEL R15, RZ, 0x1, !P1 ;  /* 0x00000001ff0f7807 */ /* 0x000fe40004800000 */
[----:B------:R-:W-:-:S02]  /*0290*/  IADD3.X R7, R0, UR9, RZ, P3, !PT ;  /* 0x0000000900077c10 */ /* 0x000fc40009ffe4ff */
[----:B------:R-:W-:Y:S01]  /*02a0*/  SEL R17, RZ, 0x1, !P2 ;  /* 0x00000001ff117807 */ /* 0x000fe20005000000 */
[----:B------:R-:W-:Y:S01]  /*02b0*/  @!P2 FMUL R12, R12, 4 ;  /* 0x408000000c0ca820 */ /* 0x000fe20000400000 */
[----:B------:R1:W-:Y:S04]  /*02c0*/  @P0 STG.E.U8 desc[UR4][R4.64], R15 ;  /* 0x0000000f04000986 */ /* 0x0003e8000c101104 */
[----:B------:R1:W-:Y:S01]  /*02d0*/  @P0 STG.E.U8 desc[UR4][R6.64], R17 ;  /* 0x0000001106000986 */ /* 0x0003e2000c101104 */
[----:B0-----:R-:W-:Y:S01]  /*02e0*/  IMAD.WIDE R2, R13, 0x4, R10 ;  /* 0x000000040d027825 */ /* 0x001fe200078e020a */
[----:B------:R-:W-:Y:S01]  /*02f0*/  FSEL R9, R12, -8.99999981581107200000e+15, P1 ;  /* 0xd9ffcb9e0c097808 */ /* 0x000fe20000800000 */
[----:B------:R-:W-:Y:S06]  /*0300*/  @!P0 EXIT ;  /* 0x000000000000894d */ /* 0x000fec0003800000 */
[----:B------:R-:W-:Y:S01]  /*0310*/  STG.E desc[UR4][R2.64], R9 ;  /* 0x0000000902007986 */ /* 0x000fe2000c101904 */
[----:B------:R-:W-:Y:S05]  /*0320*/  EXIT ;  /* 0x000000000000794d */ /* 0x000fea0003800000 */
.L_x_0:
[----:B------:R-:W-:-:S00]  /*0330*/  BRA `(.L_x_0) ;  /* 0xfffffffc00fc7947 */ /* 0x000fc0000383ffff */
[----:B------:R-:W-:-:S00]  /*0340*/  NOP ;  /* 0x0000000000007918 */ /* 0x000fc00000000000 */
        /* <DEDUP_REMOVED lines=11> */
.L_x_1:


//--------------------- .nv.constant0.triton_poi_fused_add_gt_leaky_relu_mul_where_0 --------------------------
	.section	.nv.constant0.triton_poi_fused_add_gt_leaky_relu_mul_where_0,"a",@progbits
	.sectionflags	@""
	.align	4
.nv.constant0.triton_poi_fused_add_gt_leaky_relu_mul_where_0:
	.zero		588
